//
// Generated by NVIDIA NVVM Compiler
//
// Compiler Build ID: CL-36424714
// Cuda compilation tools, release 13.0, V13.0.88
// Based on NVVM 20.0.0
//

.version 9.0
.target sm_100
.address_size 64

	// .globl	_Z20weight_mul_broadcastPKfPfi
.const .align 4 .b8 weights[1024];

.visible .entry _Z20weight_mul_broadcastPKfPfi(
	.param .u64 .ptr .align 1 _Z20weight_mul_broadcastPKfPfi_param_0,
	.param .u64 .ptr .align 1 _Z20weight_mul_broadcastPKfPfi_param_1,
	.param .u32 _Z20weight_mul_broadcastPKfPfi_param_2
)
{
	.reg .pred 	%p<2>;
	.reg .b32 	%r<7>;
	.reg .b32 	%f<4>;
	.reg .b64 	%rd<11>;

	ld.param.u64 	%rd1, [_Z20weight_mul_broadcastPKfPfi_param_0];
	ld.param.u64 	%rd2, [_Z20weight_mul_broadcastPKfPfi_param_1];
	ld.param.u32 	%r3, [_Z20weight_mul_broadcastPKfPfi_param_2];
	mov.u32 	%r4, %ctaid.x;
	mov.u32 	%r5, %ntid.x;
	mov.u32 	%r1, %tid.x;
	mad.lo.s32 	%r2, %r4, %r5, %r1;
	setp.ge.s32 	%p1, %r2, %r3;
	@%p1 bra 	$L__BB0_2;
	cvta.to.global.u64 	%rd3, %rd1;
	cvta.to.global.u64 	%rd4, %rd2;
	mul.wide.s32 	%rd5, %r2, 4;
	add.s64 	%rd6, %rd3, %rd5;
	ld.global.f32 	%f1, [%rd6];
	shr.u32 	%r6, %r1, 4;
	mul.wide.u32 	%rd7, %r6, 4;
	mov.u64 	%rd8, weights;
	add.s64 	%rd9, %rd8, %rd7;
	ld.const.f32 	%f2, [%rd9];
	mul.f32 	%f3, %f1, %f2;
	add.s64 	%rd10, %rd4, %rd5;
	st.global.f32 	[%rd10], %f3;
$L__BB0_2:
	ret;

}
	// .globl	_Z17weight_mul_serialPKfPfi
.visible .entry _Z17weight_mul_serialPKfPfi(
	.param .u64 .ptr .align 1 _Z17weight_mul_serialPKfPfi_param_0,
	.param .u64 .ptr .align 1 _Z17weight_mul_serialPKfPfi_param_1,
	.param .u32 _Z17weight_mul_serialPKfPfi_param_2
)
{
	.reg .pred 	%p<2>;
	.reg .b32 	%r<6>;
	.reg .b32 	%f<4>;
	.reg .b64 	%rd<11>;

	ld.param.u64 	%rd1, [_Z17weight_mul_serialPKfPfi_param_0];
	ld.param.u64 	%rd2, [_Z17weight_mul_serialPKfPfi_param_1];
	ld.param.u32 	%r3, [_Z17weight_mul_serialPKfPfi_param_2];
	mov.u32 	%r4, %ctaid.x;
	mov.u32 	%r5, %ntid.x;
	mov.u32 	%r1, %tid.x;
	mad.lo.s32 	%r2, %r4, %r5, %r1;
	setp.ge.s32 	%p1, %r2, %r3;
	@%p1 bra 	$L__BB1_2;
	cvta.to.global.u64 	%rd3, %rd1;
	cvta.to.global.u64 	%rd4, %rd2;
	mul.wide.s32 	%rd5, %r2, 4;
	add.s64 	%rd6, %rd3, %rd5;
	ld.global.f32 	%f1, [%rd6];
	mul.wide.u32 	%rd7, %r1, 4;
	mov.u64 	%rd8, weights;
	add.s64 	%rd9, %rd8, %rd7;
	ld.const.f32 	%f2, [%rd9];
	mul.f32 	%f3, %f1, %f2;
	add.s64 	%rd10, %rd4, %rd5;
	st.global.f32 	[%rd10], %f3;
$L__BB1_2:
	ret;

}
	// .globl	_Z17weight_mul_globalPKfS0_Pfi
.visible .entry _Z17weight_mul_globalPKfS0_Pfi(
	.param .u64 .ptr .align 1 _Z17weight_mul_globalPKfS0_Pfi_param_0,
	.param .u64 .ptr .align 1 _Z17weight_mul_globalPKfS0_Pfi_param_1,
	.param .u64 .ptr .align 1 _Z17weight_mul_globalPKfS0_Pfi_param_2,
	.param .u32 _Z17weight_mul_globalPKfS0_Pfi_param_3
)
{
	.reg .pred 	%p<2>;
	.reg .b32 	%r<6>;
	.reg .b32 	%f<4>;
	.reg .b64 	%rd<12>;

	ld.param.u64 	%rd1, [_Z17weight_mul_globalPKfS0_Pfi_param_0];
	ld.param.u64 	%rd2, [_Z17weight_mul_globalPKfS0_Pfi_param_1];
	ld.param.u64 	%rd3, [_Z17weight_mul_globalPKfS0_Pfi_param_2];
	ld.param.u32 	%r3, [_Z17weight_mul_globalPKfS0_Pfi_param_3];
	mov.u32 	%r4, %ctaid.x;
	mov.u32 	%r5, %ntid.x;
	mov.u32 	%r1, %tid.x;
	mad.lo.s32 	%r2, %r4, %r5, %r1;
	setp.ge.s32 	%p1, %r2, %r3;
	@%p1 bra 	$L__BB2_2;
	cvta.to.global.u64 	%rd4, %rd1;
	cvta.to.global.u64 	%rd5, %rd2;
	cvta.to.global.u64 	%rd6, %rd3;
	mul.wide.s32 	%rd7, %r2, 4;
	add.s64 	%rd8, %rd4, %rd7;
	ld.global.f32 	%f1, [%rd8];
	mul.wide.u32 	%rd9, %r1, 4;
	add.s64 	%rd10, %rd5, %rd9;
	ld.global.f32 	%f2, [%rd10];
	mul.f32 	%f3, %f1, %f2;
	add.s64 	%rd11, %rd6, %rd7;
	st.global.f32 	[%rd11], %f3;
$L__BB2_2:
	ret;

}


// ===== COMPILED SASS (sm_100) =====

	.target	sm_100

	.elftype	@"ET_EXEC"


//--------------------- .note.nv.tkinfo           --------------------------
	.section	.note.nv.tkinfo,"",@"SHT_NOTE"
	.sectionflags	@"SHF_NOTE_NV_TKINFO"
	.tkinfo
        /*0018*/ 	.word	0x00000002
        /*0030*/ 	.string	""
        /*0030*/ 	.string	"ptxas"
        /*0030*/ 	.string	"Cuda compilation tools, release 13.0, V13.0.88"
        /*0030*/ 	.string	"Build cuda_13.0.r13.0/compiler.36424714_0"
        /*0030*/ 	.string	"-arch sm_100 -m 64 "



//--------------------- .note.nv.cuinfo           --------------------------
	.section	.note.nv.cuinfo,"",@"SHT_NOTE"
	.sectionflags	@"SHF_NOTE_NV_CUINFO"
        /*0018*/ 	.short	0x0002
        /*001a*/ 	.short	0x0064
        /*001c*/ 	.short	0x0082
	.zero		2


//--------------------- .nv.info                  --------------------------
	.section	.nv.info,"",@"SHT_CUDA_INFO"
	.align	4


	//----- nvinfo : EIATTR_REGCOUNT
	.align		4
        /*0000*/ 	.byte	0x04, 0x2f
        /*0002*/ 	.short	(.L_2 - .L_1)
	.align		4
.L_1:
        /*0004*/ 	.word	index@(_Z20weight_mul_broadcastPKfPfi)
        /*0008*/ 	.word	0x0000000c


	//----- nvinfo : EIATTR_FRAME_SIZE
	.align		4
.L_2:
        /*000c*/ 	.byte	0x04, 0x11
        /*000e*/ 	.short	(.L_4 - .L_3)
	.align		4
.L_3:
        /*0010*/ 	.word	index@(_Z20weight_mul_broadcastPKfPfi)
        /*0014*/ 	.word	0x00000000


	//----- nvinfo : EIATTR_REGCOUNT
	.align		4
.L_4:
        /*0018*/ 	.byte	0x04, 0x2f
        /*001a*/ 	.short	(.L_6 - .L_5)
	.align		4
.L_5:
        /*001c*/ 	.word	index@(_Z17weight_mul_serialPKfPfi)
        /*0020*/ 	.word	0x0000000c


	//----- nvinfo : EIATTR_FRAME_SIZE
	.align		4
.L_6:
        /*0024*/ 	.byte	0x04, 0x11
        /*0026*/ 	.short	(.L_8 - .L_7)
	.align		4
.L_7:
        /*0028*/ 	.word	index@(_Z17weight_mul_serialPKfPfi)
        /*002c*/ 	.word	0x00000000


	//----- nvinfo : EIATTR_REGCOUNT
	.align		4
.L_8:
        /*0030*/ 	.byte	0x04, 0x2f
        /*0032*/ 	.short	(.L_10 - .L_9)
	.align		4
.L_9:
        /*0034*/ 	.word	index@(_Z17weight_mul_globalPKfS0_Pfi)
        /*0038*/ 	.word	0x0000000c


	//----- nvinfo : EIATTR_FRAME_SIZE
	.align		4
.L_10:
        /*003c*/ 	.byte	0x04, 0x11
        /*003e*/ 	.short	(.L_12 - .L_11)
	.align		4
.L_11:
        /*0040*/ 	.word	index@(_Z17weight_mul_globalPKfS0_Pfi)
        /*0044*/ 	.word	0x00000000


	//----- nvinfo : EIATTR_MIN_STACK_SIZE
	.align		4
.L_12:
        /*0048*/ 	.byte	0x04, 0x12
        /*004a*/ 	.short	(.L_14 - .L_13)
	.align		4
.L_13:
        /*004c*/ 	.word	index@(_Z17weight_mul_globalPKfS0_Pfi)
        /*0050*/ 	.word	0x00000000


	//----- nvinfo : EIATTR_MIN_STACK_SIZE
	.align		4
.L_14:
        /*0054*/ 	.byte	0x04, 0x12
        /*0056*/ 	.short	(.L_16 - .L_15)
	.align		4
.L_15:
        /*0058*/ 	.word	index@(_Z17weight_mul_serialPKfPfi)
        /*005c*/ 	.word	0x00000000


	//----- nvinfo : EIATTR_MIN_STACK_SIZE
	.align		4
.L_16:
        /*0060*/ 	.byte	0x04, 0x12
        /*0062*/ 	.short	(.L_18 - .L_17)
	.align		4
.L_17:
        /*0064*/ 	.word	index@(_Z20weight_mul_broadcastPKfPfi)
        /*0068*/ 	.word	0x00000000
.L_18:


//--------------------- .nv.compat                --------------------------
	.section	.nv.compat,"",@"SHT_CUDA_COMPAT_INFO"
	.align	4
        /*0000*/ 	.byte	0x02, 0x09, 0x00, 0x00, 0x02, 0x02, 0x01, 0x00, 0x02, 0x05, 0x05, 0x00, 0x03, 0x07, 0x01, 0x01
        /*0010*/ 	.byte	0x02, 0x03, 0x00, 0x00, 0x02, 0x06, 0x01, 0x00, 0x04, 0x0b, 0x08, 0x00, 0x09, 0x00, 0x00, 0x00
        /*0020*/ 	.byte	0x00, 0x00, 0x00, 0x00


//--------------------- .nv.info._Z17weight_mul_globalPKfS0_Pfi --------------------------
	.section	.nv.info._Z17weight_mul_globalPKfS0_Pfi,"",@"SHT_CUDA_INFO"
	.sectionflags	@""
	.align	4


	//----- nvinfo : EIATTR_CUDA_API_VERSION
	.align		4
        /*0000*/ 	.byte	0x04, 0x37
        /*0002*/ 	.short	(.L_20 - .L_19)
.L_19:
        /*0004*/ 	.word	0x00000082


	//----- nvinfo : EIATTR_KPARAM_INFO
	.align		4
.L_20:
        /*0008*/ 	.byte	0x04, 0x17
        /*000a*/ 	.short	(.L_22 - .L_21)
.L_21:
        /*000c*/ 	.word	0x00000000
        /*0010*/ 	.short	0x0003
        /*0012*/ 	.short	0x0018
        /*0014*/ 	.byte	0x00, 0xf0, 0x11, 0x00


	//----- nvinfo : EIATTR_KPARAM_INFO
	.align		4
.L_22:
        /*0018*/ 	.byte	0x04, 0x17
        /*001a*/ 	.short	(.L_24 - .L_23)
.L_23:
        /*001c*/ 	.word	0x00000000
        /*0020*/ 	.short	0x0002
        /*0022*/ 	.short	0x0010
        /*0024*/ 	.byte	0x00, 0xf5, 0x21, 0x00


	//----- nvinfo : EIATTR_KPARAM_INFO
	.align		4
.L_24:
        /*0028*/ 	.byte	0x04, 0x17
        /*002a*/ 	.short	(.L_26 - .L_25)
.L_25:
        /*002c*/ 	.word	0x00000000
        /*0030*/ 	.short	0x0001
        /*0032*/ 	.short	0x0008
        /*0034*/ 	.byte	0x00, 0xf5, 0x21, 0x00


	//----- nvinfo : EIATTR_KPARAM_INFO
	.align		4
.L_26:
        /*0038*/ 	.byte	0x04, 0x17
        /*003a*/ 	.short	(.L_28 - .L_27)
.L_27:
        /*003c*/ 	.word	0x00000000
        /*0040*/ 	.short	0x0000
        /*0042*/ 	.short	0x0000
        /*0044*/ 	.byte	0x00, 0xf5, 0x21, 0x00


	//----- nvinfo : EIATTR_SPARSE_MMA_MASK
	.align		4
.L_28:
        /*0048*/ 	.byte	0x03, 0x50
        /*004a*/ 	.short	0x0000


	//----- nvinfo : EIATTR_MAXREG_COUNT
	.align		4
        /*004c*/ 	.byte	0x03, 0x1b
        /*004e*/ 	.short	0x00ff


	//----- nvinfo : EIATTR_MERCURY_ISA_VERSION
	.align		4
        /*0050*/ 	.byte	0x03, 0x5f
        /*0052*/ 	.short	0x0101


	//----- nvinfo : EIATTR_VRC_CTA_INIT_COUNT
	.align		4
        /*0054*/ 	.byte	0x02, 0x4a
	.zero		1
	.zero		1


	//----- nvinfo : EIATTR_EXIT_INSTR_OFFSETS
	.align		4
        /*0058*/ 	.byte	0x04, 0x1c
        /*005a*/ 	.short	(.L_30 - .L_29)


	//   ....[0]....
.L_29:
        /*005c*/ 	.word	0x00000070


	//   ....[1]....
        /*0060*/ 	.word	0x00000130


	//----- nvinfo : EIATTR_CBANK_PARAM_SIZE
	.align		4
.L_30:
        /*0064*/ 	.byte	0x03, 0x19
        /*0066*/ 	.short	0x001c


	//----- nvinfo : EIATTR_PARAM_CBANK
	.align		4
        /*0068*/ 	.byte	0x04, 0x0a
        /*006a*/ 	.short	(.L_32 - .L_31)
	.align		4
.L_31:
        /*006c*/ 	.word	index@(.nv.constant0._Z17weight_mul_globalPKfS0_Pfi)
        /*0070*/ 	.short	0x0380
        /*0072*/ 	.short	0x001c


	//----- nvinfo : EIATTR_SW_WAR
	.align		4
.L_32:
        /*0074*/ 	.byte	0x04, 0x36
        /*0076*/ 	.short	(.L_34 - .L_33)
.L_33:
        /*0078*/ 	.word	0x00000008
.L_34:


//--------------------- .nv.info._Z17weight_mul_serialPKfPfi --------------------------
	.section	.nv.info._Z17weight_mul_serialPKfPfi,"",@"SHT_CUDA_INFO"
	.sectionflags	@""
	.align	4


	//----- nvinfo : EIATTR_CUDA_API_VERSION
	.align		4
        /*0000*/ 	.byte	0x04, 0x37
        /*0002*/ 	.short	(.L_36 - .L_35)
.L_35:
        /*0004*/ 	.word	0x00000082


	//----- nvinfo : EIATTR_KPARAM_INFO
	.align		4
.L_36:
        /*0008*/ 	.byte	0x04, 0x17
        /*000a*/ 	.short	(.L_38 - .L_37)
.L_37:
        /*000c*/ 	.word	0x00000000
        /*0010*/ 	.short	0x0002
        /*0012*/ 	.short	0x0010
        /*0014*/ 	.byte	0x00, 0xf0, 0x11, 0x00


	//----- nvinfo : EIATTR_KPARAM_INFO
	.align		4
.L_38:
        /*0018*/ 	.byte	0x04, 0x17
        /*001a*/ 	.short	(.L_40 - .L_39)
.L_39:
        /*001c*/ 	.word	0x00000000
        /*0020*/ 	.short	0x0001
        /*0022*/ 	.short	0x0008
        /*0024*/ 	.byte	0x00, 0xf5, 0x21, 0x00


	//----- nvinfo : EIATTR_KPARAM_INFO
	.align		4
.L_40:
        /*0028*/ 	.byte	0x04, 0x17
        /*002a*/ 	.short	(.L_42 - .L_41)
.L_41:
        /*002c*/ 	.word	0x00000000
        /*0030*/ 	.short	0x0000
        /*0032*/ 	.short	0x0000
        /*0034*/ 	.byte	0x00, 0xf5, 0x21, 0x00


	//----- nvinfo : EIATTR_SPARSE_MMA_MASK
	.align		4
.L_42:
        /*0038*/ 	.byte	0x03, 0x50
        /*003a*/ 	.short	0x0000


	//----- nvinfo : EIATTR_MAXREG_COUNT
	.align		4
        /*003c*/ 	.byte	0x03, 0x1b
        /*003e*/ 	.short	0x00ff


	//----- nvinfo : EIATTR_MERCURY_ISA_VERSION
	.align		4
        /*0040*/ 	.byte	0x03, 0x5f
        /*0042*/ 	.short	0x0101


	//----- nvinfo : EIATTR_VRC_CTA_INIT_COUNT
	.align		4
        /*0044*/ 	.byte	0x02, 0x4a
	.zero		1
	.zero		1


	//----- nvinfo : EIATTR_EXIT_INSTR_OFFSETS
	.align		4
        /*0048*/ 	.byte	0x04, 0x1c
        /*004a*/ 	.short	(.L_44 - .L_43)


	//   ....[0]....
.L_43:
        /*004c*/ 	.word	0x00000070


	//   ....[1]....
        /*0050*/ 	.word	0x00000120


	//----- nvinfo : EIATTR_CBANK_PARAM_SIZE
	.align		4
.L_44:
        /*0054*/ 	.byte	0x03, 0x19
        /*0056*/ 	.short	0x0014


	//----- nvinfo : EIATTR_PARAM_CBANK
	.align		4
        /*0058*/ 	.byte	0x04, 0x0a
        /*005a*/ 	.short	(.L_46 - .L_45)
	.align		4
.L_45:
        /*005c*/ 	.word	index@(.nv.constant0._Z17weight_mul_serialPKfPfi)
        /*0060*/ 	.short	0x0380
        /*0062*/ 	.short	0x0014


	//----- nvinfo : EIATTR_SW_WAR
	.align		4
.L_46:
        /*0064*/ 	.byte	0x04, 0x36
        /*0066*/ 	.short	(.L_48 - .L_47)
.L_47:
        /*0068*/ 	.word	0x00000008
.L_48:


//--------------------- .nv.info._Z20weight_mul_broadcastPKfPfi --------------------------
	.section	.nv.info._Z20weight_mul_broadcastPKfPfi,"",@"SHT_CUDA_INFO"
	.sectionflags	@""
	.align	4


	//----- nvinfo : EIATTR_CUDA_API_VERSION
	.align		4
        /*0000*/ 	.byte	0x04, 0x37
        /*0002*/ 	.short	(.L_50 - .L_49)
.L_49:
        /*0004*/ 	.word	0x00000082


	//----- nvinfo : EIATTR_KPARAM_INFO
	.align		4
.L_50:
        /*0008*/ 	.byte	0x04, 0x17
        /*000a*/ 	.short	(.L_52 - .L_51)
.L_51:
        /*000c*/ 	.word	0x00000000
        /*0010*/ 	.short	0x0002
        /*0012*/ 	.short	0x0010
        /*0014*/ 	.byte	0x00, 0xf0, 0x11, 0x00


	//----- nvinfo : EIATTR_KPARAM_INFO
	.align		4
.L_52:
        /*0018*/ 	.byte	0x04, 0x17
        /*001a*/ 	.short	(.L_54 - .L_53)
.L_53:
        /*001c*/ 	.word	0x00000000
        /*0020*/ 	.short	0x0001
        /*0022*/ 	.short	0x0008
        /*0024*/ 	.byte	0x00, 0xf5, 0x21, 0x00


	//----- nvinfo : EIATTR_KPARAM_INFO
	.align		4
.L_54:
        /*0028*/ 	.byte	0x04, 0x17
        /*002a*/ 	.short	(.L_56 - .L_55)
.L_55:
        /*002c*/ 	.word	0x00000000
        /*0030*/ 	.short	0x0000
        /*0032*/ 	.short	0x0000
        /*0034*/ 	.byte	0x00, 0xf5, 0x21, 0x00


	//----- nvinfo : EIATTR_SPARSE_MMA_MASK
	.align		4
.L_56:
        /*0038*/ 	.byte	0x03, 0x50
        /*003a*/ 	.short	0x0000


	//----- nvinfo : EIATTR_MAXREG_COUNT
	.align		4
        /*003c*/ 	.byte	0x03, 0x1b
        /*003e*/ 	.short	0x00ff


	//----- nvinfo : EIATTR_MERCURY_ISA_VERSION
	.align		4
        /*0040*/ 	.byte	0x03, 0x5f
        /*0042*/ 	.short	0x0101


	//----- nvinfo : EIATTR_VRC_CTA_INIT_COUNT
	.align		4
        /*0044*/ 	.byte	0x02, 0x4a
	.zero		1
	.zero		1


	//----- nvinfo : EIATTR_EXIT_INSTR_OFFSETS
	.align		4
        /*0048*/ 	.byte	0x04, 0x1c
        /*004a*/ 	.short	(.L_58 - .L_57)


	//   ....[0]....
.L_57:
        /*004c*/ 	.word	0x00000070


	//   ....[1]....
        /*0050*/ 	.word	0x00000130


	//----- nvinfo : EIATTR_CBANK_PARAM_SIZE
	.align		4
.L_58:
        /*0054*/ 	.byte	0x03, 0x19
        /*0056*/ 	.short	0x0014


	//----- nvinfo : EIATTR_PARAM_CBANK
	.align		4
        /*0058*/ 	.byte	0x04, 0x0a
        /*005a*/ 	.short	(.L_60 - .L_59)
	.align		4
.L_59:
        /*005c*/ 	.word	index@(.nv.constant0._Z20weight_mul_broadcastPKfPfi)
        /*0060*/ 	.short	0x0380
        /*0062*/ 	.short	0x0014


	//----- nvinfo : EIATTR_SW_WAR
	.align		4
.L_60:
        /*0064*/ 	.byte	0x04, 0x36
        /*0066*/ 	.short	(.L_62 - .L_61)
.L_61:
        /*0068*/ 	.word	0x00000008
.L_62:


//--------------------- .nv.callgraph             --------------------------
	.section	.nv.callgraph,"",@"SHT_CUDA_CALLGRAPH"
	.align	4
	.sectionentsize	8
	.align		4
        /*0000*/ 	.word	0x00000000
	.align		4
        /*0004*/ 	.word	0xffffffff
	.align		4
        /*0008*/ 	.word	0x00000000
	.align		4
        /*000c*/ 	.word	0xfffffffe
	.align		4
        /*0010*/ 	.word	0x00000000
	.align		4
        /*0014*/ 	.word	0xfffffffd
	.align		4
        /*0018*/ 	.word	0x00000000
	.align		4
        /*001c*/ 	.word	0xfffffffc


//--------------------- .nv.constant3             --------------------------
	.section	.nv.constant3,"a",@progbits
	.align	4
.nv.constant3:
	.type		weights,@object
	.size		weights,(.L_0 - weights)
weights:
	.zero		1024
.L_0:


//--------------------- .text._Z17weight_mul_globalPKfS0_Pfi --------------------------
	.section	.text._Z17weight_mul_globalPKfS0_Pfi,"ax",@progbits
	.align	128
        .global         _Z17weight_mul_globalPKfS0_Pfi
        .type           _Z17weight_mul_globalPKfS0_Pfi,@function
        .size           _Z17weight_mul_globalPKfS0_Pfi,(.L_x_3 - _Z17weight_mul_globalPKfS0_Pfi)
        .other          _Z17weight_mul_globalPKfS0_Pfi,@"STO_CUDA_ENTRY STV_DEFAULT"
_Z17weight_mul_globalPKfS0_Pfi:
.text._Z17weight_mul_globalPKfS0_Pfi:
[----:B------:R-:W-:Y:S01]  /*0000*/  LDC R1, c[0x0][0x37c] ;  /* 0x0000df00ff017b82 */ /* 0x000fe20000000800 */
[----:B------:R-:W0:Y:S07]  /*0010*/  S2R R0, SR_TID.X ;  /* 0x0000000000007919 */ /* 0x000e2e0000002100 */
[----:B------:R-:W0:Y:S01]  /*0020*/  S2UR UR4, SR_CTAID.X ;  /* 0x00000000000479c3 */ /* 0x000e220000002500 */
[----:B------:R-:W1:Y:S07]  /*0030*/  LDCU UR5, c[0x0][0x398] ;  /* 0x00007300ff0577ac */ /* 0x000e6e0008000800 */
[----:B------:R-:W0:Y:S02]  /*0040*/  LDC R9, c[0x0][0x360] ;  /* 0x0000d800ff097b82 */ /* 0x000e240000000800 */
[----:B0-----:R-:W-:-:S05]  /*0050*/  IMAD R9, R9, UR4, R0 ;  /* 0x0000000409097c24 */ /* 0x001fca000f8e0200 */
[----:B-1----:R-:W-:-:S13]  /*0060*/  ISETP.GE.AND P0, PT, R9, UR5, PT ;  /* 0x0000000509007c0c */ /* 0x002fda000bf06270 */
[----:B------:R-:W-:Y:S05]  /*0070*/  @P0 EXIT ;  /* 0x000000000000094d */ /* 0x000fea0003800000 */
[----:B------:R-:W0:Y:S01]  /*0080*/  LDC.64 R4, c[0x0][0x388] ;  /* 0x0000e200ff047b82 */ /* 0x000e220000000a00 */
[----:B------:R-:W1:Y:S07]  /*0090*/  LDCU.64 UR4, c[0x0][0x358] ;  /* 0x00006b00ff0477ac */ /* 0x000e6e0008000a00 */
[----:B------:R-:W2:Y:S08]  /*00a0*/  LDC.64 R2, c[0x0][0x380] ;  /* 0x0000e000ff027b82 */ /* 0x000eb00000000a00 */
[----:B------:R-:W3:Y:S01]  /*00b0*/  LDC.64 R6, c[0x0][0x390] ;  /* 0x0000e400ff067b82 */ /* 0x000ee20000000a00 */
[----:B0-----:R-:W-:-:S06]  /*00c0*/  IMAD.WIDE.U32 R4, R0, 0x4, R4 ;  /* 0x0000000400047825 */ /* 0x001fcc00078e0004 */
[----:B-1----:R-:W4:Y:S01]  /*00d0*/  LDG.E R5, desc[UR4][R4.64] ;  /* 0x0000000404057981 */ /* 0x002f22000c1e1900 */
[----:B--2---:R-:W-:-:S06]  /*00e0*/  IMAD.WIDE R2, R9, 0x4, R2 ;  /* 0x0000000409027825 */ /* 0x004fcc00078e0202 */
[----:B------:R-:W4:Y:S01]  /*00f0*/  LDG.E R2, desc[UR4][R2.64] ;  /* 0x0000000402027981 */ /* 0x000f22000c1e1900 */
[----:B---3--:R-:W-:-:S04]  /*0100*/  IMAD.WIDE R6, R9, 0x4, R6 ;  /* 0x0000000409067825 */ /* 0x008fc800078e0206 */
[----:B----4-:R-:W-:-:S05]  /*0110*/  FMUL R9, R2, R5 ;  /* 0x0000000502097220 */ /* 0x010fca0000400000 */
[----:B------:R-:W-:Y:S01]  /*0120*/  STG.E desc[UR4][R6.64], R9 ;  /* 0x0000000906007986 */ /* 0x000fe2000c101904 */
[----:B------:R-:W-:Y:S05]  /*0130*/  EXIT ;  /* 0x000000000000794d */ /* 0x000fea0003800000 */
.L_x_0:
[----:B------:R-:W-:-:S00]  /*0140*/  BRA `(.L_x_0) ;  /* 0xfffffffc00fc7947 */ /* 0x000fc0000383ffff */
[----:B------:R-:W-:-:S00]  /*0150*/  NOP ;  /* 0x0000000000007918 */ /* 0x000fc00000000000 */
        /* <DEDUP_REMOVED lines=10> */
.L_x_3:


//--------------------- .text._Z17weight_mul_serialPKfPfi --------------------------
	.section	.text._Z17weight_mul_serialPKfPfi,"ax",@progbits
	.align	128
        .global         _Z17weight_mul_serialPKfPfi
        .type           _Z17weight_mul_serialPKfPfi,@function
        .size           _Z17weight_mul_serialPKfPfi,(.L_x_4 - _Z17weight_mul_serialPKfPfi)
        .other          _Z17weight_mul_serialPKfPfi,@"STO_CUDA_ENTRY STV_DEFAULT"
_Z17weight_mul_serialPKfPfi:
.text._Z17weight_mul_serialPKfPfi:
        /* <DEDUP_REMOVED lines=9> */
[----:B------:R-:W1:Y:S01]  /*0090*/  LDCU.64 UR4, c[0x0][0x358] ;  /* 0x00006b00ff0477ac */ /* 0x000e620008000a00 */
[----:B------:R-:W-:-:S06]  /*00a0*/  SHF.L.U32 R0, R0, 0x2, RZ ;  /* 0x0000000200007819 */ /* 0x000fcc00000006ff */
[----:B------:R-:W2:Y:S01]  /*00b0*/  LDC.64 R4, c[0x0][0x388] ;  /* 0x0000e200ff047b82 */ /* 0x000ea20000000a00 */
[----:B0-----:R-:W-:-:S06]  /*00c0*/  IMAD.WIDE R2, R7, 0x4, R2 ;  /* 0x0000000407027825 */ /* 0x001fcc00078e0202 */
[----:B-1----:R-:W3:Y:S01]  /*00d0*/  LDG.E R2, desc[UR4][R2.64] ;  /* 0x0000000402027981 */ /* 0x002ee2000c1e1900 */
[----:B------:R-:W3:Y:S01]  /*00e0*/  LDC R9, c[0x3][R0] ;  /* 0x00c0000000097b82 */ /* 0x000ee20000000800 */
[----:B--2---:R-:W-:-:S04]  /*00f0*/  IMAD.WIDE R4, R7, 0x4, R4 ;  /* 0x0000000407047825 */ /* 0x004fc800078e0204 */
[----:B---3--:R-:W-:-:S05]  /*0100*/  FMUL R9, R2, R9 ;  /* 0x0000000902097220 */ /* 0x008fca0000400000 */
[----:B------:R-:W-:Y:S01]  /*0110*/  STG.E desc[UR4][R4.64], R9 ;  /* 0x0000000904007986 */ /* 0x000fe2000c101904 */
[----:B------:R-:W-:Y:S05]  /*0120*/  EXIT ;  /* 0x000000000000794d */ /* 0x000fea0003800000 */
.L_x_1:
        /* <DEDUP_REMOVED lines=13> */
.L_x_4:


//--------------------- .text._Z20weight_mul_broadcastPKfPfi --------------------------
	.section	.text._Z20weight_mul_broadcastPKfPfi,"ax",@progbits
	.align	128
        .global         _Z20weight_mul_broadcastPKfPfi
        .type           _Z20weight_mul_broadcastPKfPfi,@function
        .size           _Z20weight_mul_broadcastPKfPfi,(.L_x_5 - _Z20weight_mul_broadcastPKfPfi)
        .other          _Z20weight_mul_broadcastPKfPfi,@"STO_CUDA_ENTRY STV_DEFAULT"
_Z20weight_mul_broadcastPKfPfi:
.text._Z20weight_mul_broadcastPKfPfi:
        /* <DEDUP_REMOVED lines=10> */
[----:B------:R-:W-:-:S06]  /*00a0*/  SHF.R.U32.HI R0, RZ, 0x4, R0 ;  /* 0x00000004ff007819 */ /* 0x000fcc0000011600 */
[----:B------:R-:W2:Y:S01]  /*00b0*/  LDC.64 R4, c[0x0][0x388] ;  /* 0x0000e200ff047b82 */ /* 0x000ea20000000a00 */
[----:B0-----:R-:W-:-:S06]  /*00c0*/  IMAD.WIDE R2, R7, 0x4, R2 ;  /* 0x0000000407027825 */ /* 0x001fcc00078e0202 */
[----:B-1----:R-:W3:Y:S01]  /*00d0*/  LDG.E R2, desc[UR4][R2.64] ;  /* 0x0000000402027981 */ /* 0x002ee2000c1e1900 */
[----:B------:R-:W-:Y:S01]  /*00e0*/  SHF.L.U32 R0, R0, 0x2, RZ ;  /* 0x0000000200007819 */ /* 0x000fe200000006ff */
[----:B--2---:R-:W-:-:S03]  /*00f0*/  IMAD.WIDE R4, R7, 0x4, R4 ;  /* 0x0000000407047825 */ /* 0x004fc600078e0204 */
[----:B------:R-:W3:Y:S02]  /*0100*/  LDC R9, c[0x3][R0] ;  /* 0x00c0000000097b82 */ /* 0x000ee40000000800 */
[----:B---3--:R-:W-:-:S05]  /*0110*/  FMUL R9, R2, R9 ;  /* 0x0000000902097220 */ /* 0x008fca0000400000 */
[----:B------:R-:W-:Y:S01]  /*0120*/  STG.E desc[UR4][R4.64], R9 ;  /* 0x0000000904007986 */ /* 0x000fe2000c101904 */
[----:B------:R-:W-:Y:S05]  /*0130*/  EXIT ;  /* 0x000000000000794d */ /* 0x000fea0003800000 */
.L_x_2:
        /* <DEDUP_REMOVED lines=12> */
.L_x_5:


//--------------------- .nv.shared.reserved.0     --------------------------
	.section	.nv.shared.reserved.0,"aw",@nobits
	.weak		__nv_reservedSMEM_offset_0_alias
	.size		__nv_reservedSMEM_offset_0_alias, 0, 64
	.other		__nv_reservedSMEM_offset_0_alias,@"STO_CUDA_RESERVED_SHARED STV_DEFAULT"
__nv_reservedSMEM_offset_0_alias:
	.zero		0
	.zero		64


//--------------------- .nv.constant0._Z17weight_mul_globalPKfS0_Pfi --------------------------
	.section	.nv.constant0._Z17weight_mul_globalPKfS0_Pfi,"a",@progbits
	.sectionflags	@""
	.align	4
.nv.constant0._Z17weight_mul_globalPKfS0_Pfi:
	.zero		924


//--------------------- .nv.constant0._Z17weight_mul_serialPKfPfi --------------------------
	.section	.nv.constant0._Z17weight_mul_serialPKfPfi,"a",@progbits
	.sectionflags	@""
	.align	4
.nv.constant0._Z17weight_mul_serialPKfPfi:
	.zero		916


//--------------------- .nv.constant0._Z20weight_mul_broadcastPKfPfi --------------------------
	.section	.nv.constant0._Z20weight_mul_broadcastPKfPfi,"a",@progbits
	.sectionflags	@""
	.align	4
.nv.constant0._Z20weight_mul_broadcastPKfPfi:
	.zero		916


//--------------------- SYMBOLS --------------------------

	.type		.nv.reservedSmem.offset0,@object
	.size		.nv.reservedSmem.offset0,0x4
